//
// Generated by NVIDIA NVVM Compiler
//
// Compiler Build ID: CL-36424714
// Cuda compilation tools, release 13.0, V13.0.88
// Based on NVVM 20.0.0
//

.version 9.0
.target sm_100
.address_size 64

	// .globl	_Z6sumAllPi
.extern .func  (.param .b32 func_retval0) vprintf
(
	.param .b64 vprintf_param_0,
	.param .b64 vprintf_param_1
)
;
// _ZZ6sumAllPiE6shared has been demoted
.global .align 1 .b8 $str[10] = {116, 104, 114, 101, 97, 100, 32, 120, 50};

.visible .entry _Z6sumAllPi(
	.param .u64 .ptr .align 1 _Z6sumAllPi_param_0
)
{
	.local .align 8 .b8 	__local_depot0[8];
	.reg .b64 	%SP;
	.reg .b64 	%SPL;
	.reg .b32 	%r<8>;
	.reg .b64 	%rd<7>;
	// demoted variable
	.shared .align 4 .u32 _ZZ6sumAllPiE6shared;
	mov.u64 	%SPL, __local_depot0;
	cvta.local.u64 	%SP, %SPL;
	ld.param.u64 	%rd1, [_Z6sumAllPi_param_0];
	cvta.to.global.u64 	%rd2, %rd1;
	add.u64 	%rd3, %SP, 0;
	add.u64 	%rd4, %SPL, 0;
	mov.u32 	%r1, %tid.x;
	ld.shared.u32 	%r2, [_ZZ6sumAllPiE6shared];
	add.s32 	%r3, %r2, %r1;
	st.shared.u32 	[_ZZ6sumAllPiE6shared], %r3;
	shl.b32 	%r4, %r1, 1;
	st.local.u32 	[%rd4], %r4;
	mov.u64 	%rd5, $str;
	cvta.global.u64 	%rd6, %rd5;
	{ // callseq 0, 0
	.param .b64 param0;
	st.param.b64 	[param0], %rd6;
	.param .b64 param1;
	st.param.b64 	[param1], %rd3;
	.param .b32 retval0;
	call.uni (retval0), 
	vprintf, 
	(
	param0, 
	param1
	);
	ld.param.b32 	%r5, [retval0];
	} // callseq 0
	bar.sync 	0;
	ld.shared.u32 	%r7, [_ZZ6sumAllPiE6shared];
	st.global.u32 	[%rd2], %r7;
	ret;

}


// ===== COMPILED SASS (sm_100) =====

	.target	sm_100

	.elftype	@"ET_EXEC"


//--------------------- .note.nv.tkinfo           --------------------------
	.section	.note.nv.tkinfo,"",@"SHT_NOTE"
	.sectionflags	@"SHF_NOTE_NV_TKINFO"
	.tkinfo
        /*0018*/ 	.word	0x00000002
        /*0030*/ 	.string	""
        /*0030*/ 	.string	"ptxas"
        /*0030*/ 	.string	"Cuda compilation tools, release 13.0, V13.0.88"
        /*0030*/ 	.string	"Build cuda_13.0.r13.0/compiler.36424714_0"
        /*0030*/ 	.string	"-arch sm_100 -m 64 "



//--------------------- .note.nv.cuinfo           --------------------------
	.section	.note.nv.cuinfo,"",@"SHT_NOTE"
	.sectionflags	@"SHF_NOTE_NV_CUINFO"
        /*0018*/ 	.short	0x0002
        /*001a*/ 	.short	0x0064
        /*001c*/ 	.short	0x0082
	.zero		2


//--------------------- .nv.info                  --------------------------
	.section	.nv.info,"",@"SHT_CUDA_INFO"
	.align	4


	//----- nvinfo : EIATTR_REGCOUNT
	.align		4
        /*0000*/ 	.byte	0x04, 0x2f
        /*0002*/ 	.short	(.L_2 - .L_1)
	.align		4
.L_1:
        /*0004*/ 	.word	index@(_Z6sumAllPi)
        /*0008*/ 	.word	0x00000018


	//----- nvinfo : EIATTR_FRAME_SIZE
	.align		4
.L_2:
        /*000c*/ 	.byte	0x04, 0x11
        /*000e*/ 	.short	(.L_4 - .L_3)
	.align		4
.L_3:
        /*0010*/ 	.word	index@(_Z6sumAllPi)
        /*0014*/ 	.word	0x00000008


	//----- nvinfo : EIATTR_MIN_STACK_SIZE
	.align		4
.L_4:
        /*0018*/ 	.byte	0x04, 0x12
        /*001a*/ 	.short	(.L_6 - .L_5)
	.align		4
.L_5:
        /*001c*/ 	.word	index@(_Z6sumAllPi)
        /*0020*/ 	.word	0x00000008
.L_6:


//--------------------- .nv.compat                --------------------------
	.section	.nv.compat,"",@"SHT_CUDA_COMPAT_INFO"
	.align	4
        /*0000*/ 	.byte	0x02, 0x09, 0x00, 0x00, 0x02, 0x02, 0x01, 0x00, 0x02, 0x05, 0x05, 0x00, 0x03, 0x07, 0x01, 0x01
        /*0010*/ 	.byte	0x02, 0x03, 0x00, 0x00, 0x02, 0x06, 0x01, 0x00, 0x04, 0x0b, 0x08, 0x00, 0x09, 0x00, 0x00, 0x00
        /*0020*/ 	.byte	0x00, 0x00, 0x00, 0x00


//--------------------- .nv.info._Z6sumAllPi      --------------------------
	.section	.nv.info._Z6sumAllPi,"",@"SHT_CUDA_INFO"
	.sectionflags	@""
	.align	4


	//----- nvinfo : EIATTR_CUDA_API_VERSION
	.align		4
        /*0000*/ 	.byte	0x04, 0x37
        /*0002*/ 	.short	(.L_8 - .L_7)
.L_7:
        /*0004*/ 	.word	0x00000082


	//----- nvinfo : EIATTR_KPARAM_INFO
	.align		4
.L_8:
        /*0008*/ 	.byte	0x04, 0x17
        /*000a*/ 	.short	(.L_10 - .L_9)
.L_9:
        /*000c*/ 	.word	0x00000000
        /*0010*/ 	.short	0x0000
        /*0012*/ 	.short	0x0000
        /*0014*/ 	.byte	0x00, 0xf5, 0x21, 0x00


	//----- nvinfo : EIATTR_SPARSE_MMA_MASK
	.align		4
.L_10:
        /*0018*/ 	.byte	0x03, 0x50
        /*001a*/ 	.short	0x0000


	//----- nvinfo : EIATTR_MAXREG_COUNT
	.align		4
        /*001c*/ 	.byte	0x03, 0x1b
        /*001e*/ 	.short	0x00ff


	//----- nvinfo : EIATTR_NUM_BARRIERS
	.align		4
        /*0020*/ 	.byte	0x02, 0x4c
        /*0022*/ 	.byte	0x01
	.zero		1


	//----- nvinfo : EIATTR_EXTERNS
	.align		4
        /*0024*/ 	.byte	0x04, 0x0f
        /*0026*/ 	.short	(.L_12 - .L_11)


	//   ....[0]....
	.align		4
.L_11:
        /*0028*/ 	.word	index@(vprintf)


	//----- nvinfo : EIATTR_MERCURY_ISA_VERSION
	.align		4
.L_12:
        /*002c*/ 	.byte	0x03, 0x5f
        /*002e*/ 	.short	0x0101


	//----- nvinfo : EIATTR_VRC_CTA_INIT_COUNT
	.align		4
        /*0030*/ 	.byte	0x02, 0x4a
	.zero		1
	.zero		1


	//----- nvinfo : EIATTR_SYSCALL_OFFSETS
	.align		4
        /*0034*/ 	.byte	0x04, 0x46
        /*0036*/ 	.short	(.L_14 - .L_13)


	//   ....[0]....
.L_13:
        /*0038*/ 	.word	0x00000160


	//----- nvinfo : EIATTR_EXIT_INSTR_OFFSETS
	.align		4
.L_14:
        /*003c*/ 	.byte	0x04, 0x1c
        /*003e*/ 	.short	(.L_16 - .L_15)


	//   ....[0]....
.L_15:
        /*0040*/ 	.word	0x000001f0


	//----- nvinfo : EIATTR_CBANK_PARAM_SIZE
	.align		4
.L_16:
        /*0044*/ 	.byte	0x03, 0x19
        /*0046*/ 	.short	0x0008


	//----- nvinfo : EIATTR_PARAM_CBANK
	.align		4
        /*0048*/ 	.byte	0x04, 0x0a
        /*004a*/ 	.short	(.L_18 - .L_17)
	.align		4
.L_17:
        /*004c*/ 	.word	index@(.nv.constant0._Z6sumAllPi)
        /*0050*/ 	.short	0x0380
        /*0052*/ 	.short	0x0008


	//----- nvinfo : EIATTR_SW_WAR
	.align		4
.L_18:
        /*0054*/ 	.byte	0x04, 0x36
        /*0056*/ 	.short	(.L_20 - .L_19)
.L_19:
        /*0058*/ 	.word	0x00000008
.L_20:


//--------------------- .nv.callgraph             --------------------------
	.section	.nv.callgraph,"",@"SHT_CUDA_CALLGRAPH"
	.align	4
	.sectionentsize	8
	.align		4
        /*0000*/ 	.word	0x00000000
	.align		4
        /*0004*/ 	.word	0xffffffff
	.align		4
        /*0008*/ 	.word	index@(_Z6sumAllPi)
	.align		4
        /*000c*/ 	.word	index@(vprintf)
	.align		4
        /*0010*/ 	.word	0x00000000
	.align		4
        /*0014*/ 	.word	0xfffffffe
	.align		4
        /*0018*/ 	.word	0x00000000
	.align		4
        /*001c*/ 	.word	0xfffffffd
	.align		4
        /*0020*/ 	.word	0x00000000
	.align		4
        /*0024*/ 	.word	0xfffffffc


//--------------------- .nv.constant4             --------------------------
	.section	.nv.constant4,"a",@progbits
	.align	8
	.align		8
.nv.constant4:
        /*0000*/ 	.dword	vprintf
	.align		8
        /*0008*/ 	.dword	$str


//--------------------- .text._Z6sumAllPi         --------------------------
	.section	.text._Z6sumAllPi,"ax",@progbits
	.align	128
        .global         _Z6sumAllPi
        .type           _Z6sumAllPi,@function
        .size           _Z6sumAllPi,(.L_x_2 - _Z6sumAllPi)
        .other          _Z6sumAllPi,@"STO_CUDA_ENTRY STV_DEFAULT"
_Z6sumAllPi:
.text._Z6sumAllPi:
[----:B------:R-:W0:Y:S08]  /*0000*/  LDC R1, c[0x0][0x37c] ;  /* 0x0000df00ff017b82 */ /* 0x000e300000000800 */
[----:B------:R-:W1:Y:S01]  /*0010*/  S2UR UR5, SR_CgaCtaId ;  /* 0x00000000000579c3 */ /* 0x000e620000008800 */
[----:B------:R-:W-:Y:S01]  /*0020*/  UMOV UR4, 0x400 ;  /* 0x0000040000047882 */ /* 0x000fe20000000000 */
[----:B------:R-:W2:Y:S01]  /*0030*/  S2R R3, SR_TID.X ;  /* 0x0000000000037919 */ /* 0x000ea20000002100 */
[----:B0-----:R-:W-:Y:S01]  /*0040*/  VIADD R1, R1, 0xfffffff8 ;  /* 0xfffffff801017836 */ /* 0x001fe20000000000 */
[----:B------:R-:W0:Y:S01]  /*0050*/  LDCU.64 UR6, c[0x4][0x8] ;  /* 0x01000100ff0677ac */ /* 0x000e220008000a00 */
[----:B------:R-:W3:Y:S01]  /*0060*/  LDCU.64 UR36, c[0x0][0x358] ;  /* 0x00006b00ff2477ac */ /* 0x000ee20008000a00 */
[----:B0-----:R-:W-:Y:S01]  /*0070*/  IMAD.U32 R4, RZ, RZ, UR6 ;  /* 0x00000006ff047e24 */ /* 0x001fe2000f8e00ff */
[----:B------:R-:W-:Y:S01]  /*0080*/  MOV R5, UR7 ;  /* 0x0000000700057c02 */ /* 0x000fe20008000f00 */
[----:B-1----:R-:W-:Y:S01]  /*0090*/  ULEA UR4, UR5, UR4, 0x18 ;  /* 0x0000000405047291 */ /* 0x002fe2000f8ec0ff */
[----:B------:R-:W0:Y:S08]  /*00a0*/  LDCU UR5, c[0x0][0x2f8] ;  /* 0x00005f00ff0577ac */ /* 0x000e300008000800 */
[----:B------:R-:W1:Y:S01]  /*00b0*/  LDS R0, [UR4] ;  /* 0x00000004ff007984 */ /* 0x000e620008000800 */
[----:B--2---:R-:W-:-:S05]  /*00c0*/  IMAD.SHL.U32 R2, R3, 0x2, RZ ;  /* 0x0000000203027824 */ /* 0x004fca00078e00ff */
[----:B------:R2:W-:Y:S01]  /*00d0*/  STL [R1], R2 ;  /* 0x0000000201007387 */ /* 0x0005e20000100800 */
[----:B0-----:R-:W-:Y:S02]  /*00e0*/  IADD3 R6, P0, PT, R1, UR5, RZ ;  /* 0x0000000501067c10 */ /* 0x001fe4000ff1e0ff */
[----:B-1----:R-:W-:Y:S02]  /*00f0*/  IADD3 R0, PT, PT, R0, R3, RZ ;  /* 0x0000000300007210 */ /* 0x002fe40007ffe0ff */
[----:B------:R-:W-:-:S03]  /*0100*/  MOV R3, 0x0 ;  /* 0x0000000000037802 */ /* 0x000fc60000000f00 */
[----:B------:R2:W-:Y:S01]  /*0110*/  STS [UR4], R0 ;  /* 0x00000000ff007988 */ /* 0x0005e20008000804 */
[----:B------:R2:W0:Y:S01]  /*0120*/  LDC.64 R8, c[0x4][R3] ;  /* 0x0100000003087b82 */ /* 0x0004220000000a00 */
[----:B------:R-:W1:Y:S02]  /*0130*/  LDCU UR4, c[0x0][0x2fc] ;  /* 0x00005f80ff0477ac */ /* 0x000e640008000800 */
[----:B-123--:R-:W-:-:S07]  /*0140*/  IMAD.X R7, RZ, RZ, UR4, P0 ;  /* 0x00000004ff077e24 */ /* 0x00efce00080e06ff */
[----:B------:R-:W-:-:S07]  /*0150*/  LEPC R20, `(.L_x_0) ;  /* 0x000000001014794e */ /* 0x000fce0000000000 */
[----:B0-----:R-:W-:Y:S05]  /*0160*/  CALL.ABS.NOINC R8 ;  /* 0x0000000008007343 */ /* 0x001fea0003c00000 */
.L_x_0:
[----:B------:R-:W-:Y:S05]  /*0170*/  WARPSYNC.ALL ;  /* 0x0000000000007948 */ /* 0x000fea0003800000 */
[----:B------:R-:W0:Y:S08]  /*0180*/  S2UR UR5, SR_CgaCtaId ;  /* 0x00000000000579c3 */ /* 0x000e300000008800 */
[----:B------:R-:W-:Y:S06]  /*0190*/  BAR.SYNC.DEFER_BLOCKING 0x0 ;  /* 0x0000000000007b1d */ /* 0x000fec0000010000 */
[----:B------:R-:W-:-:S02]  /*01a0*/  UMOV UR4, 0x400 ;  /* 0x0000040000047882 */ /* 0x000fc40000000000 */
[----:B------:R-:W1:Y:S01]  /*01b0*/  LDC.64 R2, c[0x0][0x380] ;  /* 0x0000e000ff027b82 */ /* 0x000e620000000a00 */
[----:B0-----:R-:W-:-:S09]  /*01c0*/  ULEA UR4, UR5, UR4, 0x18 ;  /* 0x0000000405047291 */ /* 0x001fd2000f8ec0ff */
[----:B------:R-:W1:Y:S04]  /*01d0*/  LDS R5, [UR4] ;  /* 0x00000004ff057984 */ /* 0x000e680008000800 */
[----:B-1----:R-:W-:Y:S01]  /*01e0*/  STG.E desc[UR36][R2.64], R5 ;  /* 0x0000000502007986 */ /* 0x002fe2000c101924 */
[----:B------:R-:W-:Y:S05]  /*01f0*/  EXIT ;  /* 0x000000000000794d */ /* 0x000fea0003800000 */
.L_x_1:
[----:B------:R-:W-:-:S00]  /*0200*/  BRA `(.L_x_1) ;  /* 0xfffffffc00fc7947 */ /* 0x000fc0000383ffff */
[----:B------:R-:W-:-:S00]  /*0210*/  NOP ;  /* 0x0000000000007918 */ /* 0x000fc00000000000 */
        /* <DEDUP_REMOVED lines=14> */
.L_x_2:


//--------------------- .nv.global.init           --------------------------
	.section	.nv.global.init,"aw",@progbits
.nv.global.init:
	.type		$str,@object
	.size		$str,(.L_0 - $str)
$str:
        /*0000*/ 	.byte	0x74, 0x68, 0x72, 0x65, 0x61, 0x64, 0x20, 0x78, 0x32, 0x00
.L_0:


//--------------------- .nv.shared._Z6sumAllPi    --------------------------
	.section	.nv.shared._Z6sumAllPi,"aw",@nobits
	.sectionflags	@""
	.align	4
.nv.shared._Z6sumAllPi:
	.zero		1028


//--------------------- .nv.shared.reserved.0     --------------------------
	.section	.nv.shared.reserved.0,"aw",@nobits
	.weak		__nv_reservedSMEM_offset_0_alias
	.size		__nv_reservedSMEM_offset_0_alias, 0, 64
	.other		__nv_reservedSMEM_offset_0_alias,@"STO_CUDA_RESERVED_SHARED STV_DEFAULT"
__nv_reservedSMEM_offset_0_alias:
	.zero		0
	.zero		64


//--------------------- .nv.constant0._Z6sumAllPi --------------------------
	.section	.nv.constant0._Z6sumAllPi,"a",@progbits
	.sectionflags	@""
	.align	4
.nv.constant0._Z6sumAllPi:
	.zero		904


//--------------------- SYMBOLS --------------------------

	.type		.nv.reservedSmem.offset0,@object
	.size		.nv.reservedSmem.offset0,0x4
	.type		.nv.reservedSmem.cap,@object
	.size		.nv.reservedSmem.cap,0x4
	.type		vprintf,@function
